//
// Generated by NVIDIA NVVM Compiler
//
// Compiler Build ID: CL-36424714
// Cuda compilation tools, release 13.0, V13.0.88
// Based on NVVM 20.0.0
//

.version 9.0
.target sm_100
.address_size 64

	// .globl	imshift

.visible .entry imshift(
	.param .u64 .ptr .align 1 imshift_param_0,
	.param .u64 .ptr .align 1 imshift_param_1,
	.param .u32 imshift_param_2,
	.param .u32 imshift_param_3,
	.param .u32 imshift_param_4,
	.param .u32 imshift_param_5,
	.param .u32 imshift_param_6,
	.param .u32 imshift_param_7
)
{
	.reg .pred 	%p<24>;
	.reg .b32 	%r<39>;
	.reg .b32 	%f<9>;
	.reg .b64 	%rd<75>;

	ld.param.u64 	%rd10, [imshift_param_0];
	ld.param.u64 	%rd11, [imshift_param_1];
	ld.param.u32 	%r2, [imshift_param_2];
	ld.param.u32 	%r3, [imshift_param_3];
	ld.param.u32 	%r8, [imshift_param_4];
	ld.param.u32 	%r5, [imshift_param_5];
	ld.param.u32 	%r6, [imshift_param_6];
	ld.param.u32 	%r7, [imshift_param_7];
	cvta.to.global.u64 	%rd1, %rd11;
	cvta.to.global.u64 	%rd2, %rd10;
	mov.u32 	%r9, %ctaid.x;
	mov.u32 	%r10, %ntid.x;
	mov.u32 	%r11, %tid.x;
	mad.lo.s32 	%r12, %r9, %r10, %r11;
	cvt.u64.u32 	%rd3, %r12;
	mov.u32 	%r13, %ctaid.y;
	mov.u32 	%r14, %ntid.y;
	mov.u32 	%r15, %tid.y;
	mad.lo.s32 	%r16, %r13, %r14, %r15;
	cvt.u64.u32 	%rd4, %r16;
	cvt.s64.s32 	%rd5, %r3;
	setp.ge.s64 	%p1, %rd3, %rd5;
	setp.ge.s32 	%p2, %r16, %r8;
	or.pred  	%p3, %p1, %p2;
	@%p3 bra 	$L__BB0_14;
	setp.eq.s32 	%p4, %r7, 0;
	@%p4 bra 	$L__BB0_3;
	cvt.u64.u32 	%rd12, %r8;
	mad.lo.s64 	%rd13, %rd12, %rd3, %rd4;
	shl.b64 	%rd14, %rd13, 3;
	add.s64 	%rd15, %rd2, %rd14;
	mov.b32 	%r18, 0;
	st.global.u32 	[%rd15], %r18;
	st.global.u32 	[%rd15+4], %r18;
	bra.uni 	$L__BB0_14;
$L__BB0_3:
	or.b32  	%r19, %r6, %r5;
	setp.lt.s32 	%p5, %r19, 0;
	@%p5 bra 	$L__BB0_6;
	cvt.s64.s32 	%rd63, %r5;
	add.s64 	%rd6, %rd63, %rd3;
	cvt.s64.s32 	%rd64, %r6;
	add.s64 	%rd7, %rd64, %rd4;
	setp.ge.s64 	%p21, %rd6, %rd5;
	cvt.u64.u32 	%rd8, %r8;
	setp.ge.s64 	%p22, %rd7, %rd8;
	or.pred  	%p23, %p21, %p22;
	@%p23 bra 	$L__BB0_14;
	mul.lo.s32 	%r36, %r2, %r3;
	mul.lo.s32 	%r37, %r36, %r8;
	shl.b32 	%r38, %r37, 1;
	cvt.s64.s32 	%rd66, %r38;
	mad.lo.s64 	%rd67, %rd8, %rd3, %rd4;
	shl.b64 	%rd68, %rd67, 1;
	add.s64 	%rd69, %rd68, %rd66;
	shl.b64 	%rd70, %rd69, 2;
	add.s64 	%rd71, %rd1, %rd70;
	ld.global.f32 	%f7, [%rd71];
	mad.lo.s64 	%rd72, %rd6, %rd8, %rd7;
	shl.b64 	%rd73, %rd72, 3;
	add.s64 	%rd74, %rd2, %rd73;
	st.global.f32 	[%rd74], %f7;
	ld.global.f32 	%f8, [%rd71+4];
	st.global.f32 	[%rd74+4], %f8;
	bra.uni 	$L__BB0_14;
$L__BB0_6:
	setp.lt.s32 	%p6, %r5, 0;
	setp.gt.s32 	%p7, %r6, -1;
	or.pred  	%p8, %p6, %p7;
	@%p8 bra 	$L__BB0_9;
	cvt.u32.u64 	%r31, %rd4;
	cvt.u64.u32 	%rd50, %r5;
	add.s64 	%rd9, %rd50, %rd3;
	setp.ge.u64 	%p18, %rd9, %rd5;
	add.s32 	%r32, %r6, %r8;
	setp.ge.s32 	%p19, %r31, %r32;
	or.pred  	%p20, %p18, %p19;
	@%p20 bra 	$L__BB0_14;
	mul.lo.s32 	%r33, %r2, %r3;
	mul.lo.s32 	%r34, %r33, %r8;
	shl.b32 	%r35, %r34, 1;
	cvt.s64.s32 	%rd51, %r35;
	cvt.u64.u32 	%rd52, %r8;
	cvt.s64.s32 	%rd53, %r6;
	mad.lo.s64 	%rd54, %rd52, %rd3, %rd4;
	sub.s64 	%rd55, %rd54, %rd53;
	shl.b64 	%rd56, %rd55, 1;
	add.s64 	%rd57, %rd56, %rd51;
	shl.b64 	%rd58, %rd57, 2;
	add.s64 	%rd59, %rd1, %rd58;
	ld.global.f32 	%f5, [%rd59];
	mad.lo.s64 	%rd60, %rd9, %rd52, %rd4;
	shl.b64 	%rd61, %rd60, 3;
	add.s64 	%rd62, %rd2, %rd61;
	st.global.f32 	[%rd62], %f5;
	ld.global.f32 	%f6, [%rd59+4];
	st.global.f32 	[%rd62+4], %f6;
	bra.uni 	$L__BB0_14;
$L__BB0_9:
	setp.lt.s32 	%p9, %r6, 0;
	setp.gt.s32 	%p10, %r5, -1;
	or.pred  	%p11, %p10, %p9;
	@%p11 bra 	$L__BB0_12;
	cvt.u32.u64 	%r26, %rd4;
	add.s32 	%r1, %r6, %r26;
	add.s32 	%r27, %r5, %r3;
	cvt.s64.s32 	%rd33, %r27;
	setp.ge.s64 	%p15, %rd3, %rd33;
	setp.ge.u32 	%p16, %r1, %r8;
	or.pred  	%p17, %p15, %p16;
	@%p17 bra 	$L__BB0_14;
	cvt.u64.u32 	%rd34, %r1;
	mul.lo.s32 	%r28, %r2, %r3;
	mul.lo.s32 	%r29, %r28, %r8;
	shl.b32 	%r30, %r29, 1;
	cvt.s64.s32 	%rd35, %r30;
	cvt.s64.s32 	%rd36, %r5;
	sub.s64 	%rd37, %rd3, %rd36;
	cvt.u64.u32 	%rd38, %r8;
	cvt.u64.u32 	%rd39, %r6;
	sub.s64 	%rd40, %rd34, %rd39;
	mad.lo.s64 	%rd41, %rd37, %rd38, %rd40;
	shl.b64 	%rd42, %rd41, 1;
	add.s64 	%rd43, %rd42, %rd35;
	shl.b64 	%rd44, %rd43, 2;
	add.s64 	%rd45, %rd1, %rd44;
	ld.global.f32 	%f3, [%rd45];
	mad.lo.s64 	%rd46, %rd38, %rd3, %rd34;
	shl.b64 	%rd47, %rd46, 3;
	add.s64 	%rd48, %rd2, %rd47;
	st.global.f32 	[%rd48], %f3;
	ld.global.f32 	%f4, [%rd45+4];
	st.global.f32 	[%rd48+4], %f4;
	bra.uni 	$L__BB0_14;
$L__BB0_12:
	cvt.u32.u64 	%r20, %rd4;
	add.s32 	%r21, %r5, %r3;
	cvt.s64.s32 	%rd17, %r21;
	setp.ge.s64 	%p12, %rd3, %rd17;
	add.s32 	%r22, %r6, %r8;
	setp.ge.s32 	%p13, %r20, %r22;
	or.pred  	%p14, %p12, %p13;
	@%p14 bra 	$L__BB0_14;
	mul.lo.s32 	%r23, %r2, %r3;
	mul.lo.s32 	%r24, %r23, %r8;
	shl.b32 	%r25, %r24, 1;
	cvt.s64.s32 	%rd18, %r25;
	cvt.s64.s32 	%rd19, %r5;
	sub.s64 	%rd20, %rd3, %rd19;
	cvt.u64.u32 	%rd21, %r8;
	cvt.s64.s32 	%rd22, %r6;
	sub.s64 	%rd23, %rd4, %rd22;
	mad.lo.s64 	%rd24, %rd20, %rd21, %rd23;
	shl.b64 	%rd25, %rd24, 1;
	add.s64 	%rd26, %rd25, %rd18;
	shl.b64 	%rd27, %rd26, 2;
	add.s64 	%rd28, %rd1, %rd27;
	ld.global.f32 	%f1, [%rd28];
	mad.lo.s64 	%rd29, %rd21, %rd3, %rd4;
	shl.b64 	%rd30, %rd29, 3;
	add.s64 	%rd31, %rd2, %rd30;
	st.global.f32 	[%rd31], %f1;
	ld.global.f32 	%f2, [%rd28+4];
	st.global.f32 	[%rd31+4], %f2;
$L__BB0_14:
	ret;

}


// ===== COMPILED SASS (sm_100) =====

	.target	sm_100

	.elftype	@"ET_EXEC"


//--------------------- .note.nv.tkinfo           --------------------------
	.section	.note.nv.tkinfo,"",@"SHT_NOTE"
	.sectionflags	@"SHF_NOTE_NV_TKINFO"
	.tkinfo
        /*0018*/ 	.word	0x00000002
        /*0030*/ 	.string	""
        /*0030*/ 	.string	"ptxas"
        /*0030*/ 	.string	"Cuda compilation tools, release 13.0, V13.0.88"
        /*0030*/ 	.string	"Build cuda_13.0.r13.0/compiler.36424714_0"
        /*0030*/ 	.string	"-arch sm_100 -m 64 "



//--------------------- .note.nv.cuinfo           --------------------------
	.section	.note.nv.cuinfo,"",@"SHT_NOTE"
	.sectionflags	@"SHF_NOTE_NV_CUINFO"
        /*0018*/ 	.short	0x0002
        /*001a*/ 	.short	0x0064
        /*001c*/ 	.short	0x0082
	.zero		2


//--------------------- .nv.info                  --------------------------
	.section	.nv.info,"",@"SHT_CUDA_INFO"
	.align	4


	//----- nvinfo : EIATTR_REGCOUNT
	.align		4
        /*0000*/ 	.byte	0x04, 0x2f
        /*0002*/ 	.short	(.L_1 - .L_0)
	.align		4
.L_0:
        /*0004*/ 	.word	index@(imshift)
        /*0008*/ 	.word	0x0000000e


	//----- nvinfo : EIATTR_FRAME_SIZE
	.align		4
.L_1:
        /*000c*/ 	.byte	0x04, 0x11
        /*000e*/ 	.short	(.L_3 - .L_2)
	.align		4
.L_2:
        /*0010*/ 	.word	index@(imshift)
        /*0014*/ 	.word	0x00000000


	//----- nvinfo : EIATTR_MIN_STACK_SIZE
	.align		4
.L_3:
        /*0018*/ 	.byte	0x04, 0x12
        /*001a*/ 	.short	(.L_5 - .L_4)
	.align		4
.L_4:
        /*001c*/ 	.word	index@(imshift)
        /*0020*/ 	.word	0x00000000
.L_5:


//--------------------- .nv.compat                --------------------------
	.section	.nv.compat,"",@"SHT_CUDA_COMPAT_INFO"
	.align	4
        /*0000*/ 	.byte	0x02, 0x09, 0x00, 0x00, 0x02, 0x02, 0x01, 0x00, 0x02, 0x05, 0x05, 0x00, 0x03, 0x07, 0x01, 0x01
        /*0010*/ 	.byte	0x02, 0x03, 0x00, 0x00, 0x02, 0x06, 0x01, 0x00, 0x04, 0x0b, 0x08, 0x00, 0x09, 0x00, 0x00, 0x00
        /*0020*/ 	.byte	0x00, 0x00, 0x00, 0x00


//--------------------- .nv.info.imshift          --------------------------
	.section	.nv.info.imshift,"",@"SHT_CUDA_INFO"
	.sectionflags	@""
	.align	4


	//----- nvinfo : EIATTR_CUDA_API_VERSION
	.align		4
        /*0000*/ 	.byte	0x04, 0x37
        /*0002*/ 	.short	(.L_7 - .L_6)
.L_6:
        /*0004*/ 	.word	0x00000082


	//----- nvinfo : EIATTR_KPARAM_INFO
	.align		4
.L_7:
        /*0008*/ 	.byte	0x04, 0x17
        /*000a*/ 	.short	(.L_9 - .L_8)
.L_8:
        /*000c*/ 	.word	0x00000000
        /*0010*/ 	.short	0x0007
        /*0012*/ 	.short	0x0024
        /*0014*/ 	.byte	0x00, 0xf0, 0x11, 0x00


	//----- nvinfo : EIATTR_KPARAM_INFO
	.align		4
.L_9:
        /*0018*/ 	.byte	0x04, 0x17
        /*001a*/ 	.short	(.L_11 - .L_10)
.L_10:
        /*001c*/ 	.word	0x00000000
        /*0020*/ 	.short	0x0006
        /*0022*/ 	.short	0x0020
        /*0024*/ 	.byte	0x00, 0xf0, 0x11, 0x00


	//----- nvinfo : EIATTR_KPARAM_INFO
	.align		4
.L_11:
        /*0028*/ 	.byte	0x04, 0x17
        /*002a*/ 	.short	(.L_13 - .L_12)
.L_12:
        /*002c*/ 	.word	0x00000000
        /*0030*/ 	.short	0x0005
        /*0032*/ 	.short	0x001c
        /*0034*/ 	.byte	0x00, 0xf0, 0x11, 0x00


	//----- nvinfo : EIATTR_KPARAM_INFO
	.align		4
.L_13:
        /*0038*/ 	.byte	0x04, 0x17
        /*003a*/ 	.short	(.L_15 - .L_14)
.L_14:
        /*003c*/ 	.word	0x00000000
        /*0040*/ 	.short	0x0004
        /*0042*/ 	.short	0x0018
        /*0044*/ 	.byte	0x00, 0xf0, 0x11, 0x00


	//----- nvinfo : EIATTR_KPARAM_INFO
	.align		4
.L_15:
        /*0048*/ 	.byte	0x04, 0x17
        /*004a*/ 	.short	(.L_17 - .L_16)
.L_16:
        /*004c*/ 	.word	0x00000000
        /*0050*/ 	.short	0x0003
        /*0052*/ 	.short	0x0014
        /*0054*/ 	.byte	0x00, 0xf0, 0x11, 0x00


	//----- nvinfo : EIATTR_KPARAM_INFO
	.align		4
.L_17:
        /*0058*/ 	.byte	0x04, 0x17
        /*005a*/ 	.short	(.L_19 - .L_18)
.L_18:
        /*005c*/ 	.word	0x00000000
        /*0060*/ 	.short	0x0002
        /*0062*/ 	.short	0x0010
        /*0064*/ 	.byte	0x00, 0xf0, 0x11, 0x00


	//----- nvinfo : EIATTR_KPARAM_INFO
	.align		4
.L_19:
        /*0068*/ 	.byte	0x04, 0x17
        /*006a*/ 	.short	(.L_21 - .L_20)
.L_20:
        /*006c*/ 	.word	0x00000000
        /*0070*/ 	.short	0x0001
        /*0072*/ 	.short	0x0008
        /*0074*/ 	.byte	0x00, 0xf5, 0x21, 0x00


	//----- nvinfo : EIATTR_KPARAM_INFO
	.align		4
.L_21:
        /*0078*/ 	.byte	0x04, 0x17
        /*007a*/ 	.short	(.L_23 - .L_22)
.L_22:
        /*007c*/ 	.word	0x00000000
        /*0080*/ 	.short	0x0000
        /*0082*/ 	.short	0x0000
        /*0084*/ 	.byte	0x00, 0xf5, 0x21, 0x00


	//----- nvinfo : EIATTR_SPARSE_MMA_MASK
	.align		4
.L_23:
        /*0088*/ 	.byte	0x03, 0x50
        /*008a*/ 	.short	0x0000


	//----- nvinfo : EIATTR_MAXREG_COUNT
	.align		4
        /*008c*/ 	.byte	0x03, 0x1b
        /*008e*/ 	.short	0x00ff


	//----- nvinfo : EIATTR_MERCURY_ISA_VERSION
	.align		4
        /*0090*/ 	.byte	0x03, 0x5f
        /*0092*/ 	.short	0x0101


	//----- nvinfo : EIATTR_VRC_CTA_INIT_COUNT
	.align		4
        /*0094*/ 	.byte	0x02, 0x4a
	.zero		1
	.zero		1


	//----- nvinfo : EIATTR_EXIT_INSTR_OFFSETS
	.align		4
        /*0098*/ 	.byte	0x04, 0x1c
        /*009a*/ 	.short	(.L_25 - .L_24)


	//   ....[0]....
.L_24:
        /*009c*/ 	.word	0x000000f0


	//   ....[1]....
        /*00a0*/ 	.word	0x000001d0


	//   ....[2]....
        /*00a4*/ 	.word	0x000002b0


	//   ....[3]....
        /*00a8*/ 	.word	0x00000430


	//   ....[4]....
        /*00ac*/ 	.word	0x000004d0


	//   ....[5]....
        /*00b0*/ 	.word	0x00000680


	//   ....[6]....
        /*00b4*/ 	.word	0x00000720


	//   ....[7]....
        /*00b8*/ 	.word	0x000008f0


	//   ....[8]....
        /*00bc*/ 	.word	0x00000960


	//   ....[9]....
        /*00c0*/ 	.word	0x00000b40


	//----- nvinfo : EIATTR_CBANK_PARAM_SIZE
	.align		4
.L_25:
        /*00c4*/ 	.byte	0x03, 0x19
        /*00c6*/ 	.short	0x0028


	//----- nvinfo : EIATTR_PARAM_CBANK
	.align		4
        /*00c8*/ 	.byte	0x04, 0x0a
        /*00ca*/ 	.short	(.L_27 - .L_26)
	.align		4
.L_26:
        /*00cc*/ 	.word	index@(.nv.constant0.imshift)
        /*00d0*/ 	.short	0x0380
        /*00d2*/ 	.short	0x0028


	//----- nvinfo : EIATTR_SW_WAR
	.align		4
.L_27:
        /*00d4*/ 	.byte	0x04, 0x36
        /*00d6*/ 	.short	(.L_29 - .L_28)
.L_28:
        /*00d8*/ 	.word	0x00000008
.L_29:


//--------------------- .nv.callgraph             --------------------------
	.section	.nv.callgraph,"",@"SHT_CUDA_CALLGRAPH"
	.align	4
	.sectionentsize	8
	.align		4
        /*0000*/ 	.word	0x00000000
	.align		4
        /*0004*/ 	.word	0xffffffff
	.align		4
        /*0008*/ 	.word	0x00000000
	.align		4
        /*000c*/ 	.word	0xfffffffe
	.align		4
        /*0010*/ 	.word	0x00000000
	.align		4
        /*0014*/ 	.word	0xfffffffd
	.align		4
        /*0018*/ 	.word	0x00000000
	.align		4
        /*001c*/ 	.word	0xfffffffc


//--------------------- .text.imshift             --------------------------
	.section	.text.imshift,"ax",@progbits
	.align	128
        .global         imshift
        .type           imshift,@function
        .size           imshift,(.L_x_5 - imshift)
        .other          imshift,@"STO_CUDA_ENTRY STV_DEFAULT"
imshift:
.text.imshift:
[----:B------:R-:W-:Y:S01]  /*0000*/  LDC R1, c[0x0][0x37c] ;  /* 0x0000df00ff017b82 */ /* 0x000fe20000000800 */
[----:B------:R-:W0:Y:S07]  /*0010*/  S2R R3, SR_TID.X ;  /* 0x0000000000037919 */ /* 0x000e2e0000002100 */
[----:B------:R-:W0:Y:S01]  /*0020*/  LDC R0, c[0x0][0x360] ;  /* 0x0000d800ff007b82 */ /* 0x000e220000000800 */
[----:B------:R-:W1:Y:S01]  /*0030*/  LDCU UR9, c[0x0][0x394] ;  /* 0x00007280ff0977ac */ /* 0x000e620008000800 */
[----:B------:R-:W2:Y:S01]  /*0040*/  S2R R5, SR_TID.Y ;  /* 0x0000000000057919 */ /* 0x000ea20000002200 */
[----:B------:R-:W3:Y:S05]  /*0050*/  LDCU UR10, c[0x0][0x398] ;  /* 0x00007300ff0a77ac */ /* 0x000eea0008000800 */
[----:B------:R-:W0:Y:S08]  /*0060*/  S2UR UR4, SR_CTAID.X ;  /* 0x00000000000479c3 */ /* 0x000e300000002500 */
[----:B------:R-:W2:Y:S08]  /*0070*/  S2UR UR5, SR_CTAID.Y ;  /* 0x00000000000579c3 */ /* 0x000eb00000002600 */
[----:B------:R-:W2:Y:S01]  /*0080*/  LDC R2, c[0x0][0x364] ;  /* 0x0000d900ff027b82 */ /* 0x000ea20000000800 */
[----:B0-----:R-:W-:-:S05]  /*0090*/  IMAD R0, R0, UR4, R3 ;  /* 0x0000000400007c24 */ /* 0x001fca000f8e0203 */
[----:B-1----:R-:W-:Y:S01]  /*00a0*/  ISETP.GE.U32.AND P1, PT, R0, UR9, PT ;  /* 0x0000000900007c0c */ /* 0x002fe2000bf26070 */
[----:B--2---:R-:W-:Y:S01]  /*00b0*/  IMAD R2, R2, UR5, R5 ;  /* 0x0000000502027c24 */ /* 0x004fe2000f8e0205 */
[----:B------:R-:W-:-:S04]  /*00c0*/  USHF.R.S32.HI UR5, URZ, 0x1f, UR9 ;  /* 0x0000001fff057899 */ /* 0x000fc80008011409 */
[----:B---3--:R-:W-:-:S04]  /*00d0*/  ISETP.GE.AND P0, PT, R2, UR10, PT ;  /* 0x0000000a02007c0c */ /* 0x008fc8000bf06270 */
[----:B------:R-:W-:-:S13]  /*00e0*/  ISETP.GE.OR.EX P0, PT, RZ, UR5, P0, P1 ;  /* 0x00000005ff007c0c */ /* 0x000fda0008706710 */
[----:B------:R-:W-:Y:S05]  /*00f0*/  @P0 EXIT ;  /* 0x000000000000094d */ /* 0x000fea0003800000 */
[----:B------:R-:W0:Y:S01]  /*0100*/  LDCU UR4, c[0x0][0x3a4] ;  /* 0x00007480ff0477ac */ /* 0x000e220008000800 */
[----:B------:R-:W1:Y:S01]  /*0110*/  LDCU.64 UR6, c[0x0][0x358] ;  /* 0x00006b00ff0677ac */ /* 0x000e620008000a00 */
[----:B0-----:R-:W-:-:S09]  /*0120*/  UISETP.NE.AND UP0, UPT, UR4, URZ, UPT ;  /* 0x000000ff0400728c */ /* 0x001fd2000bf05270 */
[----:B-1----:R-:W-:Y:S05]  /*0130*/  BRA.U !UP0, `(.L_x_0) ;  /* 0x0000000108287547 */ /* 0x002fea000b800000 */
[----:B------:R-:W0:Y:S01]  /*0140*/  LDCU.64 UR12, c[0x0][0x380] ;  /* 0x00007000ff0c77ac */ /* 0x000e220008000a00 */
[----:B------:R-:W-:Y:S01]  /*0150*/  IMAD.MOV.U32 R3, RZ, RZ, RZ ;  /* 0x000000ffff037224 */ /* 0x000fe200078e00ff */
[----:B------:R-:W-:Y:S01]  /*0160*/  UMOV UR4, URZ ;  /* 0x000000ff00047c82 */ /* 0x000fe20008000000 */
[----:B------:R-:W-:-:S04]  /*0170*/  IMAD.WIDE.U32 R2, R0, UR10, R2 ;  /* 0x0000000a00027c25 */ /* 0x000fc8000f8e0002 */
[----:B------:R-:W-:Y:S01]  /*0180*/  VIADD R3, R3, UR4 ;  /* 0x0000000403037c36 */ /* 0x000fe20008000000 */
[----:B0-----:R-:W-:-:S04]  /*0190*/  LEA R4, P0, R2, UR12, 0x3 ;  /* 0x0000000c02047c11 */ /* 0x001fc8000f8018ff */
[----:B------:R-:W-:-:S05]  /*01a0*/  LEA.HI.X R5, R2, UR13, R3, 0x3, P0 ;  /* 0x0000000d02057c11 */ /* 0x000fca00080f1c03 */
[----:B------:R-:W-:Y:S04]  /*01b0*/  STG.E desc[UR6][R4.64], RZ ;  /* 0x000000ff04007986 */ /* 0x000fe8000c101906 */
[----:B------:R-:W-:Y:S01]  /*01c0*/  STG.E desc[UR6][R4.64+0x4], RZ ;  /* 0x000004ff04007986 */ /* 0x000fe2000c101906 */
[----:B------:R-:W-:Y:S05]  /*01d0*/  EXIT ;  /* 0x000000000000794d */ /* 0x000fea0003800000 */
.L_x_0:
[----:B------:R-:W0:Y:S08]  /*01e0*/  LDC R9, c[0x0][0x3a0] ;  /* 0x0000e800ff097b82 */ /* 0x000e300000000800 */
[----:B------:R-:W0:Y:S02]  /*01f0*/  LDC R11, c[0x0][0x39c] ;  /* 0x0000e700ff0b7b82 */ /* 0x000e240000000800 */
[----:B0-----:R-:W-:-:S04]  /*0200*/  LOP3.LUT R4, R9, R11, RZ, 0xfc, !PT ;  /* 0x0000000b09047212 */ /* 0x001fc800078efcff */
[----:B------:R-:W-:-:S13]  /*0210*/  ISETP.GE.AND P0, PT, R4, RZ, PT ;  /* 0x000000ff0400720c */ /* 0x000fda0003f06270 */
[----:B------:R-:W-:Y:S05]  /*0220*/  @!P0 BRA `(.L_x_1) ;  /* 0x0000000000848947 */ /* 0x000fea0003800000 */
[----:B------:R-:W-:Y:S02]  /*0230*/  IADD3 R6, P0, PT, R2, R9, RZ ;  /* 0x0000000902067210 */ /* 0x000fe40007f1e0ff */
[----:B------:R-:W-:Y:S02]  /*0240*/  IADD3 R5, P1, PT, R0, R11, RZ ;  /* 0x0000000b00057210 */ /* 0x000fe40007f3e0ff */
[----:B------:R-:W-:Y:S02]  /*0250*/  LEA.HI.X.SX32 R7, R9, RZ, 0x1, P0 ;  /* 0x000000ff09077211 */ /* 0x000fe400000f0eff */
[----:B------:R-:W-:Y:S02]  /*0260*/  ISETP.GE.U32.AND P0, PT, R6, UR10, PT ;  /* 0x0000000a06007c0c */ /* 0x000fe4000bf06070 */
[----:B------:R-:W-:Y:S02]  /*0270*/  LEA.HI.X.SX32 R4, R11, RZ, 0x1, P1 ;  /* 0x000000ff0b047211 */ /* 0x000fe400008f0eff */
[----:B------:R-:W-:-:S02]  /*0280*/  ISETP.GE.U32.AND P1, PT, R5, UR9, PT ;  /* 0x0000000905007c0c */ /* 0x000fc4000bf26070 */
[----:B------:R-:W-:-:S04]  /*0290*/  ISETP.GE.AND.EX P0, PT, R7, RZ, PT, P0 ;  /* 0x000000ff0700720c */ /* 0x000fc80003f06300 */
[----:B------:R-:W-:-:S13]  /*02a0*/  ISETP.GE.OR.EX P0, PT, R4, UR5, P0, P1 ;  /* 0x0000000504007c0c */ /* 0x000fda0008706710 */
[----:B------:R-:W-:Y:S05]  /*02b0*/  @P0 EXIT ;  /* 0x000000000000094d */ /* 0x000fea0003800000 */
[----:B------:R-:W0:Y:S01]  /*02c0*/  LDCU UR4, c[0x0][0x390] ;  /* 0x00007200ff0477ac */ /* 0x000e220008000800 */
[----:B------:R-:W-:Y:S01]  /*02d0*/  IMAD.MOV.U32 R3, RZ, RZ, RZ ;  /* 0x000000ffff037224 */ /* 0x000fe200078e00ff */
[----:B------:R-:W1:Y:S01]  /*02e0*/  LDCU.128 UR12, c[0x0][0x380] ;  /* 0x00007000ff0c77ac */ /* 0x000e620008000c00 */
[----:B------:R-:W-:Y:S01]  /*02f0*/  IMAD.WIDE.U32 R2, R0, UR10, R2 ;  /* 0x0000000a00027c25 */ /* 0x000fe2000f8e0002 */
[----:B0-----:R-:W-:-:S04]  /*0300*/  UIMAD UR4, UR9, UR4, URZ ;  /* 0x00000004090472a4 */ /* 0x001fc8000f8e02ff */
[----:B------:R-:W-:-:S04]  /*0310*/  UIMAD UR4, UR4, UR10, URZ ;  /* 0x0000000a040472a4 */ /* 0x000fc8000f8e02ff */
[----:B------:R-:W-:-:S03]  /*0320*/  USHF.L.U32 UR5, UR4, 0x1, URZ ;  /* 0x0000000104057899 */ /* 0x000fc600080006ff */
[----:B------:R-:W-:Y:S01]  /*0330*/  UMOV UR4, URZ ;  /* 0x000000ff00047c82 */ /* 0x000fe20008000000 */
[----:B------:R-:W-:Y:S01]  /*0340*/  USHF.R.S32.HI UR8, URZ, 0x1f, UR5 ;  /* 0x0000001fff087899 */ /* 0x000fe20008011405 */
[----:B------:R-:W-:Y:S01]  /*0350*/  VIADD R3, R3, UR4 ;  /* 0x0000000403037c36 */ /* 0x000fe20008000000 */
[----:B------:R-:W-:-:S04]  /*0360*/  LEA R0, P0, R2, UR5, 0x1 ;  /* 0x0000000502007c11 */ /* 0x000fc8000f8008ff */
[----:B------:R-:W-:Y:S02]  /*0370*/  LEA.HI.X R3, R2, UR8, R3, 0x1, P0 ;  /* 0x0000000802037c11 */ /* 0x000fe400080f0c03 */
[----:B-1----:R-:W-:-:S04]  /*0380*/  LEA R2, P0, R0, UR14, 0x2 ;  /* 0x0000000e00027c11 */ /* 0x002fc8000f8010ff */
[----:B------:R-:W-:-:S05]  /*0390*/  LEA.HI.X R3, R0, UR15, R3, 0x2, P0 ;  /* 0x0000000f00037c11 */ /* 0x000fca00080f1403 */
[----:B------:R-:W2:Y:S01]  /*03a0*/  LDG.E R9, desc[UR6][R2.64] ;  /* 0x0000000602097981 */ /* 0x000ea2000c1e1900 */
[----:B------:R-:W-:-:S04]  /*03b0*/  IMAD.WIDE.U32 R6, R5, UR10, R6 ;  /* 0x0000000a05067c25 */ /* 0x000fc8000f8e0006 */
[----:B------:R-:W-:Y:S01]  /*03c0*/  IMAD R5, R4, UR10, RZ ;  /* 0x0000000a04057c24 */ /* 0x000fe2000f8e02ff */
[----:B------:R-:W-:-:S03]  /*03d0*/  LEA R4, P0, R6, UR12, 0x3 ;  /* 0x0000000c06047c11 */ /* 0x000fc6000f8018ff */
[----:B------:R-:W-:-:S05]  /*03e0*/  IMAD.IADD R5, R7, 0x1, R5 ;  /* 0x0000000107057824 */ /* 0x000fca00078e0205 */
[----:B------:R-:W-:-:S05]  /*03f0*/  LEA.HI.X R5, R6, UR13, R5, 0x3, P0 ;  /* 0x0000000d06057c11 */ /* 0x000fca00080f1c05 */
[----:B--2---:R-:W-:Y:S04]  /*0400*/  STG.E desc[UR6][R4.64], R9 ;  /* 0x0000000904007986 */ /* 0x004fe8000c101906 */
[----:B------:R-:W2:Y:S04]  /*0410*/  LDG.E R7, desc[UR6][R2.64+0x4] ;  /* 0x0000040602077981 */ /* 0x000ea8000c1e1900 */
[----:B--2---:R-:W-:Y:S01]  /*0420*/  STG.E desc[UR6][R4.64+0x4], R7 ;  /* 0x0000040704007986 */ /* 0x004fe2000c101906 */
[----:B------:R-:W-:Y:S05]  /*0430*/  EXIT ;  /* 0x000000000000794d */ /* 0x000fea0003800000 */
.L_x_1:
[----:B------:R-:W-:-:S04]  /*0440*/  ISETP.GT.AND P0, PT, R9, -0x1, PT ;  /* 0xffffffff0900780c */ /* 0x000fc80003f04270 */
[----:B------:R-:W-:-:S13]  /*0450*/  ISETP.LT.OR P0, PT, R11, RZ, P0 ;  /* 0x000000ff0b00720c */ /* 0x000fda0000701670 */
[----:B------:R-:W-:Y:S05]  /*0460*/  @P0 BRA `(.L_x_2) ;  /* 0x0000000000880947 */ /* 0x000fea0003800000 */
[----:B------:R-:W-:Y:S01]  /*0470*/  IADD3 R11, P2, PT, R0, R11, RZ ;  /* 0x0000000b000b7210 */ /* 0x000fe20007f5e0ff */
[----:B------:R-:W-:-:S03]  /*0480*/  VIADD R5, R9, UR10 ;  /* 0x0000000a09057c36 */ /* 0x000fc60008000000 */
[----:B------:R-:W-:Y:S01]  /*0490*/  ISETP.GE.U32.AND P1, PT, R11, UR9, PT ;  /* 0x000000090b007c0c */ /* 0x000fe2000bf26070 */
[----:B------:R-:W-:Y:S01]  /*04a0*/  IMAD.X R4, RZ, RZ, RZ, P2 ;  /* 0x000000ffff047224 */ /* 0x000fe200010e06ff */
[----:B------:R-:W-:-:S04]  /*04b0*/  ISETP.GE.AND P0, PT, R2, R5, PT ;  /* 0x000000050200720c */ /* 0x000fc80003f06270 */
[----:B------:R-:W-:-:S13]  /*04c0*/  ISETP.GE.U32.OR.EX P0, PT, R4, UR5, P0, P1 ;  /* 0x0000000504007c0c */ /* 0x000fda0008706510 */
[----:B------:R-:W-:Y:S05]  /*04d0*/  @P0 EXIT ;  /* 0x000000000000094d */ /* 0x000fea0003800000 */
[----:B------:R-:W0:Y:S01]  /*04e0*/  LDCU UR4, c[0x0][0x390] ;  /* 0x00007200ff0477ac */ /* 0x000e220008000800 */
[----:B------:R-:W-:Y:S01]  /*04f0*/  IMAD.MOV.U32 R6, RZ, RZ, R2 ;  /* 0x000000ffff067224 */ /* 0x000fe200078e0002 */
[----:B------:R-:W-:Y:S01]  /*0500*/  SHF.R.S32.HI R5, RZ, 0x1f, R9 ;  /* 0x0000001fff057819 */ /* 0x000fe20000011409 */
[----:B------:R-:W-:Y:S01]  /*0510*/  IMAD.MOV.U32 R7, RZ, RZ, RZ ;  /* 0x000000ffff077224 */ /* 0x000fe200078e00ff */
[----:B------:R-:W1:Y:S01]  /*0520*/  LDCU.128 UR12, c[0x0][0x380] ;  /* 0x00007000ff0c77ac */ /* 0x000e620008000c00 */
[----:B------:R-:W-:-:S03]  /*0530*/  IMAD.WIDE.U32 R2, R0, UR10, R6 ;  /* 0x0000000a00027c25 */ /* 0x000fc6000f8e0006 */
[----:B------:R-:W-:Y:S01]  /*0540*/  IADD3 R2, P0, PT, R2, -R9, RZ ;  /* 0x8000000902027210 */ /* 0x000fe20007f1e0ff */
[----:B0-----:R-:W-:-:S04]  /*0550*/  UIMAD UR4, UR9, UR4, URZ ;  /* 0x00000004090472a4 */ /* 0x001fc8000f8e02ff */
[----:B------:R-:W-:-:S04]  /*0560*/  UIMAD UR4, UR4, UR10, URZ ;  /* 0x0000000a040472a4 */ /* 0x000fc8000f8e02ff */
[----:B------:R-:W-:-:S03]  /*0570*/  USHF.L.U32 UR5, UR4, 0x1, URZ ;  /* 0x0000000104057899 */ /* 0x000fc600080006ff */
[----:B------:R-:W-:Y:S01]  /*0580*/  UMOV UR4, URZ ;  /* 0x000000ff00047c82 */ /* 0x000fe20008000000 */
[----:B------:R-:W-:Y:S01]  /*0590*/  USHF.R.S32.HI UR8, URZ, 0x1f, UR5 ;  /* 0x0000001fff087899 */ /* 0x000fe20008011405 */
[----:B------:R-:W-:Y:S02]  /*05a0*/  IADD3.X R3, PT, PT, ~R5, UR4, R3, P0, !PT ;  /* 0x0000000405037c10 */ /* 0x000fe400087fe503 */
        /* <DEDUP_REMOVED lines=14> */
.L_x_2:
[----:B------:R-:W-:-:S04]  /*0690*/  ISETP.GE.AND P0, PT, R9, RZ, PT ;  /* 0x000000ff0900720c */ /* 0x000fc80003f06270 */
[----:B------:R-:W-:-:S13]  /*06a0*/  ISETP.GT.OR P0, PT, R11, -0x1, !P0 ;  /* 0xffffffff0b00780c */ /* 0x000fda0004704670 */
[----:B------:R-:W-:Y:S05]  /*06b0*/  @P0 BRA `(.L_x_3) ;  /* 0x0000000000900947 */ /* 0x000fea0003800000 */
[----:B------:R-:W-:Y:S02]  /*06c0*/  VIADD R5, R11, UR9 ;  /* 0x000000090b057c36 */ /* 0x000fe40008000000 */
[----:B------:R-:W-:-:S03]  /*06d0*/  IMAD.IADD R2, R2, 0x1, R9 ;  /* 0x0000000102027824 */ /* 0x000fc600078e0209 */
[----:B------:R-:W-:Y:S02]  /*06e0*/  ISETP.GE.U32.AND P1, PT, R0, R5, PT ;  /* 0x000000050000720c */ /* 0x000fe40003f26070 */
[----:B------:R-:W-:Y:S02]  /*06f0*/  ISETP.GE.U32.AND P0, PT, R2, UR10, PT ;  /* 0x0000000a02007c0c */ /* 0x000fe4000bf06070 */
[----:B------:R-:W-:-:S04]  /*0700*/  SHF.R.S32.HI R5, RZ, 0x1f, R5 ;  /* 0x0000001fff057819 */ /* 0x000fc80000011405 */
[----:B------:R-:W-:-:S13]  /*0710*/  ISETP.GE.OR.EX P0, PT, RZ, R5, P0, P1 ;  /* 0x00000005ff00720c */ /* 0x000fda0000706710 */
[----:B------:R-:W-:Y:S05]  /*0720*/  @P0 EXIT ;  /* 0x000000000000094d */ /* 0x000fea0003800000 */
[----:B------:R-:W0:Y:S01]  /*0730*/  LDCU UR4, c[0x0][0x390] ;  /* 0x00007200ff0477ac */ /* 0x000e220008000800 */
[----:B------:R-:W-:Y:S02]  /*0740*/  IADD3 R4, P1, PT, R2, -R9, RZ ;  /* 0x8000000902047210 */ /* 0x000fe40007f3e0ff */
[----:B------:R-:W-:Y:S01]  /*0750*/  SHF.R.S32.HI R6, RZ, 0x1f, R11 ;  /* 0x0000001fff067819 */ /* 0x000fe2000001140b */
[----:B------:R-:W1:Y:S01]  /*0760*/  LDCU.128 UR12, c[0x0][0x380] ;  /* 0x00007000ff0c77ac */ /* 0x000e620008000c00 */
[----:B------:R-:W-:Y:S01]  /*0770*/  IADD3 R3, P0, PT, R0, -R11, RZ ;  /* 0x8000000b00037210 */ /* 0x000fe20007f1e0ff */
[----:B------:R-:W-:-:S04]  /*0780*/  IMAD.X R5, RZ, RZ, -0x1, P1 ;  /* 0xffffffffff057424 */ /* 0x000fc800008e06ff */
[----:B------:R-:W-:Y:S02]  /*0790*/  IMAD.X R6, RZ, RZ, ~R6, P0 ;  /* 0x000000ffff067224 */ /* 0x000fe400000e0e06 */
[----:B------:R-:W-:-:S04]  /*07a0*/  IMAD.WIDE.U32 R4, R3, UR10, R4 ;  /* 0x0000000a03047c25 */ /* 0x000fc8000f8e0004 */
[----:B------:R-:W-:Y:S01]  /*07b0*/  IMAD R3, R6, UR10, RZ ;  /* 0x0000000a06037c24 */ /* 0x000fe2000f8e02ff */
[----:B0-----:R-:W-:-:S03]  /*07c0*/  UIMAD UR4, UR9, UR4, URZ ;  /* 0x00000004090472a4 */ /* 0x001fc6000f8e02ff */
[----:B------:R-:W-:Y:S01]  /*07d0*/  IMAD.IADD R5, R5, 0x1, R3 ;  /* 0x0000000105057824 */ /* 0x000fe200078e0203 */
[----:B------:R-:W-:-:S04]  /*07e0*/  UIMAD UR4, UR4, UR10, URZ ;  /* 0x0000000a040472a4 */ /* 0x000fc8000f8e02ff */
[----:B------:R-:W-:-:S04]  /*07f0*/  USHF.L.U32 UR4, UR4, 0x1, URZ ;  /* 0x0000000104047899 */ /* 0x000fc800080006ff */
[----:B------:R-:W-:Y:S02]  /*0800*/  USHF.R.S32.HI UR5, URZ, 0x1f, UR4 ;  /* 0x0000001fff057899 */ /* 0x000fe40008011404 */
[----:B------:R-:W-:-:S04]  /*0810*/  LEA R3, P0, R4, UR4, 0x1 ;  /* 0x0000000404037c11 */ /* 0x000fc8000f8008ff */
[----:B------:R-:W-:Y:S02]  /*0820*/  LEA.HI.X R6, R4, UR5, R5, 0x1, P0 ;  /* 0x0000000504067c11 */ /* 0x000fe400080f0c05 */
[----:B-1----:R-:W-:-:S04]  /*0830*/  LEA R4, P0, R3, UR14, 0x2 ;  /* 0x0000000e03047c11 */ /* 0x002fc8000f8010ff */
[----:B------:R-:W-:-:S05]  /*0840*/  LEA.HI.X R5, R3, UR15, R6, 0x2, P0 ;  /* 0x0000000f03057c11 */ /* 0x000fca00080f1406 */
[----:B------:R-:W2:Y:S01]  /*0850*/  LDG.E R9, desc[UR6][R4.64] ;  /* 0x0000000604097981 */ /* 0x000ea2000c1e1900 */
[----:B------:R-:W-:Y:S01]  /*0860*/  IMAD.MOV.U32 R3, RZ, RZ, RZ ;  /* 0x000000ffff037224 */ /* 0x000fe200078e00ff */
[----:B------:R-:W-:Y:S01]  /*0870*/  UMOV UR4, URZ ;  /* 0x000000ff00047c82 */ /* 0x000fe20008000000 */
[----:B------:R-:W-:-:S04]  /*0880*/  IMAD.WIDE.U32 R6, R0, UR10, R2 ;  /* 0x0000000a00067c25 */ /* 0x000fc8000f8e0002 */
[----:B------:R-:W-:Y:S01]  /*0890*/  VIADD R3, R7, UR4 ;  /* 0x0000000407037c36 */ /* 0x000fe20008000000 */
[----:B------:R-:W-:-:S04]  /*08a0*/  LEA R2, P0, R6, UR12, 0x3 ;  /* 0x0000000c06027c11 */ /* 0x000fc8000f8018ff */
[----:B------:R-:W-:-:S05]  /*08b0*/  LEA.HI.X R3, R6, UR13, R3, 0x3, P0 ;  /* 0x0000000d06037c11 */ /* 0x000fca00080f1c03 */
[----:B--2---:R-:W-:Y:S04]  /*08c0*/  STG.E desc[UR6][R2.64], R9 ;  /* 0x0000000902007986 */ /* 0x004fe8000c101906 */
[----:B------:R-:W2:Y:S04]  /*08d0*/  LDG.E R7, desc[UR6][R4.64+0x4] ;  /* 0x0000040604077981 */ /* 0x000ea8000c1e1900 */
[----:B--2---:R-:W-:Y:S01]  /*08e0*/  STG.E desc[UR6][R2.64+0x4], R7 ;  /* 0x0000040702007986 */ /* 0x004fe2000c101906 */
[----:B------:R-:W-:Y:S05]  /*08f0*/  EXIT ;  /* 0x000000000000794d */ /* 0x000fea0003800000 */
.L_x_3:
[----:B------:R-:W-:Y:S02]  /*0900*/  VIADD R5, R11, UR9 ;  /* 0x000000090b057c36 */ /* 0x000fe40008000000 */
[----:B------:R-:W-:-:S03]  /*0910*/  VIADD R7, R9, UR10 ;  /* 0x0000000a09077c36 */ /* 0x000fc60008000000 */
[----:B------:R-:W-:Y:S02]  /*0920*/  ISETP.GE.U32.AND P1, PT, R0, R5, PT ;  /* 0x000000050000720c */ /* 0x000fe40003f26070 */
[----:B------:R-:W-:Y:S02]  /*0930*/  ISETP.GE.AND P0, PT, R2, R7, PT ;  /* 0x000000070200720c */ /* 0x000fe40003f06270 */
[----:B------:R-:W-:-:S04]  /*0940*/  SHF.R.S32.HI R5, RZ, 0x1f, R5 ;  /* 0x0000001fff057819 */ /* 0x000fc80000011405 */
[----:B------:R-:W-:-:S13]  /*0950*/  ISETP.GE.OR.EX P0, PT, RZ, R5, P0, P1 ;  /* 0x00000005ff00720c */ /* 0x000fda0000706710 */
[----:B------:R-:W-:Y:S05]  /*0960*/  @P0 EXIT ;  /* 0x000000000000094d */ /* 0x000fea0003800000 */
[----:B------:R-:W0:Y:S01]  /*0970*/  LDCU UR4, c[0x0][0x390] ;  /* 0x00007200ff0477ac */ /* 0x000e220008000800 */
[----:B------:R-:W-:Y:S02]  /*0980*/  SHF.R.S32.HI R3, RZ, 0x1f, R11 ;  /* 0x0000001fff037819 */ /* 0x000fe4000001140b */
[----:B------:R-:W-:Y:S01]  /*0990*/  SHF.R.S32.HI R5, RZ, 0x1f, R9 ;  /* 0x0000001fff057819 */ /* 0x000fe20000011409 */
[----:B------:R-:W1:Y:S01]  /*09a0*/  LDCU.128 UR12, c[0x0][0x380] ;  /* 0x00007000ff0c77ac */ /* 0x000e620008000c00 */
[----:B------:R-:W-:Y:S02]  /*09b0*/  IADD3 R4, P0, PT, R2, -R9, RZ ;  /* 0x8000000902047210 */ /* 0x000fe40007f1e0ff */
[----:B------:R-:W-:-:S03]  /*09c0*/  IADD3 R11, P1, PT, R0, -R11, RZ ;  /* 0x8000000b000b7210 */ /* 0x000fc60007f3e0ff */
[----:B------:R-:W-:Y:S02]  /*09d0*/  IMAD.X R5, RZ, RZ, ~R5, P0 ;  /* 0x000000ffff057224 */ /* 0x000fe400000e0e05 */
[----:B------:R-:W-:Y:S02]  /*09e0*/  IMAD.X R3, RZ, RZ, ~R3, P1 ;  /* 0x000000ffff037224 */ /* 0x000fe400008e0e03 */
[----:B------:R-:W-:Y:S01]  /*09f0*/  IMAD.WIDE.U32 R4, R11, UR10, R4 ;  /* 0x0000000a0b047c25 */ /* 0x000fe2000f8e0004 */
[----:B0-----:R-:W-:-:S03]  /*0a00*/  UIMAD UR4, UR9, UR4, URZ ;  /* 0x00000004090472a4 */ /* 0x001fc6000f8e02ff */
[----:B------:R-:W-:Y:S01]  /*0a10*/  IMAD R3, R3, UR10, RZ ;  /* 0x0000000a03037c24 */ /* 0x000fe2000f8e02ff */
[----:B------:R-:W-:-:S03]  /*0a20*/  UIMAD UR4, UR4, UR10, URZ ;  /* 0x0000000a040472a4 */ /* 0x000fc6000f8e02ff */
[----:B------:R-:W-:Y:S01]  /*0a30*/  IMAD.IADD R5, R3, 0x1, R5 ;  /* 0x0000000103057824 */ /* 0x000fe200078e0205 */
        /* <DEDUP_REMOVED lines=17> */
.L_x_4:
[----:B------:R-:W-:-:S00]  /*0b50*/  BRA `(.L_x_4) ;  /* 0xfffffffc00fc7947 */ /* 0x000fc0000383ffff */
[----:B------:R-:W-:-:S00]  /*0b60*/  NOP ;  /* 0x0000000000007918 */ /* 0x000fc00000000000 */
        /* <DEDUP_REMOVED lines=9> */
.L_x_5:


//--------------------- .nv.shared.reserved.0     --------------------------
	.section	.nv.shared.reserved.0,"aw",@nobits
	.weak		__nv_reservedSMEM_offset_0_alias
	.size		__nv_reservedSMEM_offset_0_alias, 0, 64
	.other		__nv_reservedSMEM_offset_0_alias,@"STO_CUDA_RESERVED_SHARED STV_DEFAULT"
__nv_reservedSMEM_offset_0_alias:
	.zero		0
	.zero		64


//--------------------- .nv.constant0.imshift     --------------------------
	.section	.nv.constant0.imshift,"a",@progbits
	.sectionflags	@""
	.align	4
.nv.constant0.imshift:
	.zero		936


//--------------------- SYMBOLS --------------------------

	.type		.nv.reservedSmem.offset0,@object
	.size		.nv.reservedSmem.offset0,0x4
